//
// Generated by NVIDIA NVVM Compiler
//
// Compiler Build ID: CL-36424714
// Cuda compilation tools, release 13.0, V13.0.88
// Based on NVVM 20.0.0
//

.version 9.0
.target sm_100
.address_size 64

	// .globl	_Z4sumaPdS_S_

.visible .entry _Z4sumaPdS_S_(
	.param .u64 .ptr .align 1 _Z4sumaPdS_S__param_0,
	.param .u64 .ptr .align 1 _Z4sumaPdS_S__param_1,
	.param .u64 .ptr .align 1 _Z4sumaPdS_S__param_2
)
{
	.reg .pred 	%p<4>;
	.reg .b32 	%r<11>;
	.reg .b64 	%rd<11>;
	.reg .b64 	%fd<4>;

	ld.param.u64 	%rd1, [_Z4sumaPdS_S__param_0];
	ld.param.u64 	%rd2, [_Z4sumaPdS_S__param_1];
	ld.param.u64 	%rd3, [_Z4sumaPdS_S__param_2];
	mov.u32 	%r2, %ctaid.x;
	mov.u32 	%r3, %ntid.x;
	mov.u32 	%r4, %tid.x;
	mad.lo.s32 	%r5, %r2, %r3, %r4;
	mov.u32 	%r6, %ctaid.y;
	mov.u32 	%r7, %ntid.y;
	mov.u32 	%r8, %tid.y;
	mad.lo.s32 	%r9, %r6, %r7, %r8;
	mad.lo.s32 	%r1, %r9, 20, %r5;
	setp.gt.s32 	%p1, %r5, 19;
	setp.gt.u32 	%p2, %r9, 19;
	or.pred  	%p3, %p1, %p2;
	@%p3 bra 	$L__BB0_2;
	cvta.to.global.u64 	%rd4, %rd1;
	cvta.to.global.u64 	%rd5, %rd2;
	cvta.to.global.u64 	%rd6, %rd3;
	mul.wide.s32 	%rd7, %r1, 8;
	add.s64 	%rd8, %rd4, %rd7;
	ld.global.f64 	%fd1, [%rd8];
	add.s64 	%rd9, %rd5, %rd7;
	ld.global.f64 	%fd2, [%rd9];
	add.f64 	%fd3, %fd1, %fd2;
	add.s64 	%rd10, %rd6, %rd7;
	st.global.f64 	[%rd10], %fd3;
$L__BB0_2:
	ret;

}


// ===== COMPILED SASS (sm_100) =====

	.target	sm_100

	.elftype	@"ET_EXEC"


//--------------------- .note.nv.tkinfo           --------------------------
	.section	.note.nv.tkinfo,"",@"SHT_NOTE"
	.sectionflags	@"SHF_NOTE_NV_TKINFO"
	.tkinfo
        /*0018*/ 	.word	0x00000002
        /*0030*/ 	.string	""
        /*0030*/ 	.string	"ptxas"
        /*0030*/ 	.string	"Cuda compilation tools, release 13.0, V13.0.88"
        /*0030*/ 	.string	"Build cuda_13.0.r13.0/compiler.36424714_0"
        /*0030*/ 	.string	"-arch sm_100 -m 64 "



//--------------------- .note.nv.cuinfo           --------------------------
	.section	.note.nv.cuinfo,"",@"SHT_NOTE"
	.sectionflags	@"SHF_NOTE_NV_CUINFO"
        /*0018*/ 	.short	0x0002
        /*001a*/ 	.short	0x0064
        /*001c*/ 	.short	0x0082
	.zero		2


//--------------------- .nv.info                  --------------------------
	.section	.nv.info,"",@"SHT_CUDA_INFO"
	.align	4


	//----- nvinfo : EIATTR_REGCOUNT
	.align		4
        /*0000*/ 	.byte	0x04, 0x2f
        /*0002*/ 	.short	(.L_1 - .L_0)
	.align		4
.L_0:
        /*0004*/ 	.word	index@(_Z4sumaPdS_S_)
        /*0008*/ 	.word	0x0000000e


	//----- nvinfo : EIATTR_FRAME_SIZE
	.align		4
.L_1:
        /*000c*/ 	.byte	0x04, 0x11
        /*000e*/ 	.short	(.L_3 - .L_2)
	.align		4
.L_2:
        /*0010*/ 	.word	index@(_Z4sumaPdS_S_)
        /*0014*/ 	.word	0x00000000


	//----- nvinfo : EIATTR_MIN_STACK_SIZE
	.align		4
.L_3:
        /*0018*/ 	.byte	0x04, 0x12
        /*001a*/ 	.short	(.L_5 - .L_4)
	.align		4
.L_4:
        /*001c*/ 	.word	index@(_Z4sumaPdS_S_)
        /*0020*/ 	.word	0x00000000
.L_5:


//--------------------- .nv.compat                --------------------------
	.section	.nv.compat,"",@"SHT_CUDA_COMPAT_INFO"
	.align	4
        /*0000*/ 	.byte	0x02, 0x09, 0x00, 0x00, 0x02, 0x02, 0x01, 0x00, 0x02, 0x05, 0x05, 0x00, 0x03, 0x07, 0x01, 0x01
        /*0010*/ 	.byte	0x02, 0x03, 0x00, 0x00, 0x02, 0x06, 0x01, 0x00, 0x04, 0x0b, 0x08, 0x00, 0x01, 0x00, 0x00, 0x00
        /*0020*/ 	.byte	0x00, 0x00, 0x00, 0x00


//--------------------- .nv.info._Z4sumaPdS_S_    --------------------------
	.section	.nv.info._Z4sumaPdS_S_,"",@"SHT_CUDA_INFO"
	.sectionflags	@""
	.align	4


	//----- nvinfo : EIATTR_CUDA_API_VERSION
	.align		4
        /*0000*/ 	.byte	0x04, 0x37
        /*0002*/ 	.short	(.L_7 - .L_6)
.L_6:
        /*0004*/ 	.word	0x00000082


	//----- nvinfo : EIATTR_KPARAM_INFO
	.align		4
.L_7:
        /*0008*/ 	.byte	0x04, 0x17
        /*000a*/ 	.short	(.L_9 - .L_8)
.L_8:
        /*000c*/ 	.word	0x00000000
        /*0010*/ 	.short	0x0002
        /*0012*/ 	.short	0x0010
        /*0014*/ 	.byte	0x00, 0xf5, 0x21, 0x00


	//----- nvinfo : EIATTR_KPARAM_INFO
	.align		4
.L_9:
        /*0018*/ 	.byte	0x04, 0x17
        /*001a*/ 	.short	(.L_11 - .L_10)
.L_10:
        /*001c*/ 	.word	0x00000000
        /*0020*/ 	.short	0x0001
        /*0022*/ 	.short	0x0008
        /*0024*/ 	.byte	0x00, 0xf5, 0x21, 0x00


	//----- nvinfo : EIATTR_KPARAM_INFO
	.align		4
.L_11:
        /*0028*/ 	.byte	0x04, 0x17
        /*002a*/ 	.short	(.L_13 - .L_12)
.L_12:
        /*002c*/ 	.word	0x00000000
        /*0030*/ 	.short	0x0000
        /*0032*/ 	.short	0x0000
        /*0034*/ 	.byte	0x00, 0xf5, 0x21, 0x00


	//----- nvinfo : EIATTR_SPARSE_MMA_MASK
	.align		4
.L_13:
        /*0038*/ 	.byte	0x03, 0x50
        /*003a*/ 	.short	0x0000


	//----- nvinfo : EIATTR_MAXREG_COUNT
	.align		4
        /*003c*/ 	.byte	0x03, 0x1b
        /*003e*/ 	.short	0x00ff


	//----- nvinfo : EIATTR_MERCURY_ISA_VERSION
	.align		4
        /*0040*/ 	.byte	0x03, 0x5f
        /*0042*/ 	.short	0x0101


	//----- nvinfo : EIATTR_VRC_CTA_INIT_COUNT
	.align		4
        /*0044*/ 	.byte	0x02, 0x4a
	.zero		1
	.zero		1


	//----- nvinfo : EIATTR_EXIT_INSTR_OFFSETS
	.align		4
        /*0048*/ 	.byte	0x04, 0x1c
        /*004a*/ 	.short	(.L_15 - .L_14)


	//   ....[0]....
.L_14:
        /*004c*/ 	.word	0x000000b0


	//   ....[1]....
        /*0050*/ 	.word	0x00000180


	//----- nvinfo : EIATTR_CBANK_PARAM_SIZE
	.align		4
.L_15:
        /*0054*/ 	.byte	0x03, 0x19
        /*0056*/ 	.short	0x0018


	//----- nvinfo : EIATTR_PARAM_CBANK
	.align		4
        /*0058*/ 	.byte	0x04, 0x0a
        /*005a*/ 	.short	(.L_17 - .L_16)
	.align		4
.L_16:
        /*005c*/ 	.word	index@(.nv.constant0._Z4sumaPdS_S_)
        /*0060*/ 	.short	0x0380
        /*0062*/ 	.short	0x0018


	//----- nvinfo : EIATTR_SW_WAR
	.align		4
.L_17:
        /*0064*/ 	.byte	0x04, 0x36
        /*0066*/ 	.short	(.L_19 - .L_18)
.L_18:
        /*0068*/ 	.word	0x00000008
.L_19:


//--------------------- .nv.callgraph             --------------------------
	.section	.nv.callgraph,"",@"SHT_CUDA_CALLGRAPH"
	.align	4
	.sectionentsize	8
	.align		4
        /*0000*/ 	.word	0x00000000
	.align		4
        /*0004*/ 	.word	0xffffffff
	.align		4
        /*0008*/ 	.word	0x00000000
	.align		4
        /*000c*/ 	.word	0xfffffffe
	.align		4
        /*0010*/ 	.word	0x00000000
	.align		4
        /*0014*/ 	.word	0xfffffffd
	.align		4
        /*0018*/ 	.word	0x00000000
	.align		4
        /*001c*/ 	.word	0xfffffffc


//--------------------- .text._Z4sumaPdS_S_       --------------------------
	.section	.text._Z4sumaPdS_S_,"ax",@progbits
	.align	128
        .global         _Z4sumaPdS_S_
        .type           _Z4sumaPdS_S_,@function
        .size           _Z4sumaPdS_S_,(.L_x_1 - _Z4sumaPdS_S_)
        .other          _Z4sumaPdS_S_,@"STO_CUDA_ENTRY STV_DEFAULT"
_Z4sumaPdS_S_:
.text._Z4sumaPdS_S_:
[----:B------:R-:W-:Y:S01]  /*0000*/  LDC R1, c[0x0][0x37c] ;  /* 0x0000df00ff017b82 */ /* 0x000fe20000000800 */
[----:B------:R-:W0:Y:S07]  /*0010*/  S2R R2, SR_TID.Y ;  /* 0x0000000000027919 */ /* 0x000e2e0000002200 */
[----:B------:R-:W1:Y:S01]  /*0020*/  LDC R0, c[0x0][0x360] ;  /* 0x0000d800ff007b82 */ /* 0x000e620000000800 */
[----:B------:R-:W1:Y:S07]  /*0030*/  S2R R3, SR_TID.X ;  /* 0x0000000000037919 */ /* 0x000e6e0000002100 */
[----:B------:R-:W0:Y:S08]  /*0040*/  S2UR UR5, SR_CTAID.Y ;  /* 0x00000000000579c3 */ /* 0x000e300000002600 */
[----:B------:R-:W0:Y:S08]  /*0050*/  LDC R7, c[0x0][0x364] ;  /* 0x0000d900ff077b82 */ /* 0x000e300000000800 */
[----:B------:R-:W1:Y:S01]  /*0060*/  S2UR UR4, SR_CTAID.X ;  /* 0x00000000000479c3 */ /* 0x000e620000002500 */
[----:B0-----:R-:W-:-:S05]  /*0070*/  IMAD R7, R7, UR5, R2 ;  /* 0x0000000507077c24 */ /* 0x001fca000f8e0202 */
[----:B------:R-:W-:Y:S01]  /*0080*/  ISETP.GT.U32.AND P0, PT, R7, 0x13, PT ;  /* 0x000000130700780c */ /* 0x000fe20003f04070 */
[----:B-1----:R-:W-:-:S05]  /*0090*/  IMAD R0, R0, UR4, R3 ;  /* 0x0000000400007c24 */ /* 0x002fca000f8e0203 */
[----:B------:R-:W-:-:S13]  /*00a0*/  ISETP.GT.OR P0, PT, R0, 0x13, P0 ;  /* 0x000000130000780c */ /* 0x000fda0000704670 */
[----:B------:R-:W-:Y:S05]  /*00b0*/  @P0 EXIT ;  /* 0x000000000000094d */ /* 0x000fea0003800000 */
[----:B------:R-:W0:Y:S01]  /*00c0*/  LDC.64 R2, c[0x0][0x380] ;  /* 0x0000e000ff027b82 */ /* 0x000e220000000a00 */
[----:B------:R-:W1:Y:S01]  /*00d0*/  LDCU.64 UR4, c[0x0][0x358] ;  /* 0x00006b00ff0477ac */ /* 0x000e620008000a00 */
[----:B------:R-:W-:-:S06]  /*00e0*/  IMAD R11, R7, 0x14, R0 ;  /* 0x00000014070b7824 */ /* 0x000fcc00078e0200 */
[----:B------:R-:W2:Y:S08]  /*00f0*/  LDC.64 R4, c[0x0][0x388] ;  /* 0x0000e200ff047b82 */ /* 0x000eb00000000a00 */
[----:B------:R-:W3:Y:S01]  /*0100*/  LDC.64 R8, c[0x0][0x390] ;  /* 0x0000e400ff087b82 */ /* 0x000ee20000000a00 */
[----:B0-----:R-:W-:-:S06]  /*0110*/  IMAD.WIDE R2, R11, 0x8, R2 ;  /* 0x000000080b027825 */ /* 0x001fcc00078e0202 */
[----:B-1----:R-:W4:Y:S01]  /*0120*/  LDG.E.64 R2, desc[UR4][R2.64] ;  /* 0x0000000402027981 */ /* 0x002f22000c1e1b00 */
[----:B--2---:R-:W-:-:S06]  /*0130*/  IMAD.WIDE R4, R11, 0x8, R4 ;  /* 0x000000080b047825 */ /* 0x004fcc00078e0204 */
[----:B------:R-:W4:Y:S01]  /*0140*/  LDG.E.64 R4, desc[UR4][R4.64] ;  /* 0x0000000404047981 */ /* 0x000f22000c1e1b00 */
[----:B---3--:R-:W-:Y:S01]  /*0150*/  IMAD.WIDE R8, R11, 0x8, R8 ;  /* 0x000000080b087825 */ /* 0x008fe200078e0208 */
[----:B----4-:R-:W-:-:S07]  /*0160*/  DADD R6, R2, R4 ;  /* 0x0000000002067229 */ /* 0x010fce0000000004 */
[----:B------:R-:W-:Y:S01]  /*0170*/  STG.E.64 desc[UR4][R8.64], R6 ;  /* 0x0000000608007986 */ /* 0x000fe2000c101b04 */
[----:B------:R-:W-:Y:S05]  /*0180*/  EXIT ;  /* 0x000000000000794d */ /* 0x000fea0003800000 */
.L_x_0:
[----:B------:R-:W-:-:S00]  /*0190*/  BRA `(.L_x_0) ;  /* 0xfffffffc00fc7947 */ /* 0x000fc0000383ffff */
[----:B------:R-:W-:-:S00]  /*01a0*/  NOP ;  /* 0x0000000000007918 */ /* 0x000fc00000000000 */
        /* <DEDUP_REMOVED lines=13> */
.L_x_1:


//--------------------- .nv.shared.reserved.0     --------------------------
	.section	.nv.shared.reserved.0,"aw",@nobits
	.weak		__nv_reservedSMEM_offset_0_alias
	.size		__nv_reservedSMEM_offset_0_alias, 0, 64
	.other		__nv_reservedSMEM_offset_0_alias,@"STO_CUDA_RESERVED_SHARED STV_DEFAULT"
__nv_reservedSMEM_offset_0_alias:
	.zero		0
	.zero		64


//--------------------- .nv.constant0._Z4sumaPdS_S_ --------------------------
	.section	.nv.constant0._Z4sumaPdS_S_,"a",@progbits
	.sectionflags	@""
	.align	4
.nv.constant0._Z4sumaPdS_S_:
	.zero		920


//--------------------- SYMBOLS --------------------------

	.type		.nv.reservedSmem.offset0,@object
	.size		.nv.reservedSmem.offset0,0x4
